//
// Generated by NVIDIA NVVM Compiler
//
// Compiler Build ID: CL-36424714
// Cuda compilation tools, release 13.0, V13.0.88
// Based on NVVM 20.0.0
//

.version 9.0
.target sm_100
.address_size 64

	// .globl	_Z8tcMatMulPK6__halfS1_PS_

.visible .entry _Z8tcMatMulPK6__halfS1_PS_(
	.param .u64 .ptr .align 1 _Z8tcMatMulPK6__halfS1_PS__param_0,
	.param .u64 .ptr .align 1 _Z8tcMatMulPK6__halfS1_PS__param_1,
	.param .u64 .ptr .align 1 _Z8tcMatMulPK6__halfS1_PS__param_2
)
{
	.reg .b16 	%rs<2>;
	.reg .b32 	%r<23>;
	.reg .b32 	%f<2>;
	.reg .b64 	%rd<7>;

	ld.param.u64 	%rd1, [_Z8tcMatMulPK6__halfS1_PS__param_0];
	ld.param.u64 	%rd2, [_Z8tcMatMulPK6__halfS1_PS__param_1];
	ld.param.u64 	%rd3, [_Z8tcMatMulPK6__halfS1_PS__param_2];
	mov.f32 	%f1, 0f00000000;
	// begin inline asm
	{  cvt.rn.f16.f32 %rs1, %f1;}

	// end inline asm
	mov.b32 	%r1, {%rs1, %rs1};
	cvta.to.global.u64 	%rd4, %rd1;
	cvta.to.global.u64 	%rd5, %rd2;
	cvta.to.global.u64 	%rd6, %rd3;
	mov.b32 	%r2, 16;
	wmma.load.a.sync.aligned.col.m16n16k16.global.f16 	{%r3, %r4, %r5, %r6, %r7, %r8, %r9, %r10}, [%rd4], %r2;
	wmma.load.b.sync.aligned.col.m16n16k16.global.f16 	{%r11, %r12, %r13, %r14, %r15, %r16, %r17, %r18}, [%rd5], %r2;
	wmma.mma.sync.aligned.col.col.m16n16k16.f16.f16 {%r19, %r20, %r21, %r22}, {%r3, %r4, %r5, %r6, %r7, %r8, %r9, %r10}, {%r11, %r12, %r13, %r14, %r15, %r16, %r17, %r18}, {%r1, %r1, %r1, %r1};
	wmma.store.d.sync.aligned.col.m16n16k16.global.f16 	[%rd6], {%r19, %r20, %r21, %r22}, %r2;
	ret;

}
	// .globl	_Z8cuMatMulPK6__halfS1_PS_
.visible .entry _Z8cuMatMulPK6__halfS1_PS_(
	.param .u64 .ptr .align 1 _Z8cuMatMulPK6__halfS1_PS__param_0,
	.param .u64 .ptr .align 1 _Z8cuMatMulPK6__halfS1_PS__param_1,
	.param .u64 .ptr .align 1 _Z8cuMatMulPK6__halfS1_PS__param_2
)
{
	.reg .b16 	%rs<17>;
	.reg .b32 	%r<5>;
	.reg .b64 	%rd<8>;

	ld.param.u64 	%rd1, [_Z8cuMatMulPK6__halfS1_PS__param_1];
	ld.param.u64 	%rd2, [_Z8cuMatMulPK6__halfS1_PS__param_2];
	mov.u32 	%r1, %ctaid.x;
	mov.u32 	%r2, %ntid.x;
	mov.u32 	%r3, %tid.x;
	mad.lo.s32 	%r4, %r1, %r2, %r3;
	cvta.to.global.u64 	%rd3, %rd1;
	cvta.to.global.u64 	%rd4, %rd2;
	mul.wide.s32 	%rd5, %r4, 2;
	add.s64 	%rd6, %rd4, %rd5;
	add.s64 	%rd7, %rd3, %rd5;
	ld.global.u16 	%rs1, [%rd7];
	st.global.u16 	[%rd6], %rs1;
	ld.global.u16 	%rs2, [%rd7+32];
	st.global.u16 	[%rd6+32], %rs2;
	ld.global.u16 	%rs3, [%rd7+64];
	st.global.u16 	[%rd6+64], %rs3;
	ld.global.u16 	%rs4, [%rd7+96];
	st.global.u16 	[%rd6+96], %rs4;
	ld.global.u16 	%rs5, [%rd7+128];
	st.global.u16 	[%rd6+128], %rs5;
	ld.global.u16 	%rs6, [%rd7+160];
	st.global.u16 	[%rd6+160], %rs6;
	ld.global.u16 	%rs7, [%rd7+192];
	st.global.u16 	[%rd6+192], %rs7;
	ld.global.u16 	%rs8, [%rd7+224];
	st.global.u16 	[%rd6+224], %rs8;
	ld.global.u16 	%rs9, [%rd7+256];
	st.global.u16 	[%rd6+256], %rs9;
	ld.global.u16 	%rs10, [%rd7+288];
	st.global.u16 	[%rd6+288], %rs10;
	ld.global.u16 	%rs11, [%rd7+320];
	st.global.u16 	[%rd6+320], %rs11;
	ld.global.u16 	%rs12, [%rd7+352];
	st.global.u16 	[%rd6+352], %rs12;
	ld.global.u16 	%rs13, [%rd7+384];
	st.global.u16 	[%rd6+384], %rs13;
	ld.global.u16 	%rs14, [%rd7+416];
	st.global.u16 	[%rd6+416], %rs14;
	ld.global.u16 	%rs15, [%rd7+448];
	st.global.u16 	[%rd6+448], %rs15;
	ld.global.u16 	%rs16, [%rd7+480];
	st.global.u16 	[%rd6+480], %rs16;
	ret;

}


// ===== COMPILED SASS (sm_100) =====

	.target	sm_100

	.elftype	@"ET_EXEC"


//--------------------- .note.nv.tkinfo           --------------------------
	.section	.note.nv.tkinfo,"",@"SHT_NOTE"
	.sectionflags	@"SHF_NOTE_NV_TKINFO"
	.tkinfo
        /*0018*/ 	.word	0x00000002
        /*0030*/ 	.string	""
        /*0030*/ 	.string	"ptxas"
        /*0030*/ 	.string	"Cuda compilation tools, release 13.0, V13.0.88"
        /*0030*/ 	.string	"Build cuda_13.0.r13.0/compiler.36424714_0"
        /*0030*/ 	.string	"-arch sm_100 -m 64 "



//--------------------- .note.nv.cuinfo           --------------------------
	.section	.note.nv.cuinfo,"",@"SHT_NOTE"
	.sectionflags	@"SHF_NOTE_NV_CUINFO"
        /*0018*/ 	.short	0x0002
        /*001a*/ 	.short	0x0064
        /*001c*/ 	.short	0x0082
	.zero		2


//--------------------- .nv.info                  --------------------------
	.section	.nv.info,"",@"SHT_CUDA_INFO"
	.align	4


	//----- nvinfo : EIATTR_REGCOUNT
	.align		4
        /*0000*/ 	.byte	0x04, 0x2f
        /*0002*/ 	.short	(.L_1 - .L_0)
	.align		4
.L_0:
        /*0004*/ 	.word	index@(_Z8tcMatMulPK6__halfS1_PS_)
        /*0008*/ 	.word	0x00000014


	//----- nvinfo : EIATTR_FRAME_SIZE
	.align		4
.L_1:
        /*000c*/ 	.byte	0x04, 0x11
        /*000e*/ 	.short	(.L_3 - .L_2)
	.align		4
.L_2:
        /*0010*/ 	.word	index@(_Z8tcMatMulPK6__halfS1_PS_)
        /*0014*/ 	.word	0x00000000


	//----- nvinfo : EIATTR_REGCOUNT
	.align		4
.L_3:
        /*0018*/ 	.byte	0x04, 0x2f
        /*001a*/ 	.short	(.L_5 - .L_4)
	.align		4
.L_4:
        /*001c*/ 	.word	index@(_Z8cuMatMulPK6__halfS1_PS_)
        /*0020*/ 	.word	0x00000014


	//----- nvinfo : EIATTR_FRAME_SIZE
	.align		4
.L_5:
        /*0024*/ 	.byte	0x04, 0x11
        /*0026*/ 	.short	(.L_7 - .L_6)
	.align		4
.L_6:
        /*0028*/ 	.word	index@(_Z8cuMatMulPK6__halfS1_PS_)
        /*002c*/ 	.word	0x00000000


	//----- nvinfo : EIATTR_MIN_STACK_SIZE
	.align		4
.L_7:
        /*0030*/ 	.byte	0x04, 0x12
        /*0032*/ 	.short	(.L_9 - .L_8)
	.align		4
.L_8:
        /*0034*/ 	.word	index@(_Z8cuMatMulPK6__halfS1_PS_)
        /*0038*/ 	.word	0x00000000


	//----- nvinfo : EIATTR_MIN_STACK_SIZE
	.align		4
.L_9:
        /*003c*/ 	.byte	0x04, 0x12
        /*003e*/ 	.short	(.L_11 - .L_10)
	.align		4
.L_10:
        /*0040*/ 	.word	index@(_Z8tcMatMulPK6__halfS1_PS_)
        /*0044*/ 	.word	0x00000000
.L_11:


//--------------------- .nv.compat                --------------------------
	.section	.nv.compat,"",@"SHT_CUDA_COMPAT_INFO"
	.align	4
        /*0000*/ 	.byte	0x02, 0x09, 0x00, 0x00, 0x02, 0x02, 0x01, 0x00, 0x02, 0x05, 0x05, 0x00, 0x03, 0x07, 0x01, 0x01
        /*0010*/ 	.byte	0x02, 0x03, 0x00, 0x00, 0x02, 0x06, 0x01, 0x00, 0x04, 0x0b, 0x08, 0x00, 0x09, 0x00, 0x00, 0x00
        /*0020*/ 	.byte	0x00, 0x00, 0x00, 0x00


//--------------------- .nv.info._Z8cuMatMulPK6__halfS1_PS_ --------------------------
	.section	.nv.info._Z8cuMatMulPK6__halfS1_PS_,"",@"SHT_CUDA_INFO"
	.sectionflags	@""
	.align	4


	//----- nvinfo : EIATTR_CUDA_API_VERSION
	.align		4
        /*0000*/ 	.byte	0x04, 0x37
        /*0002*/ 	.short	(.L_13 - .L_12)
.L_12:
        /*0004*/ 	.word	0x00000082


	//----- nvinfo : EIATTR_KPARAM_INFO
	.align		4
.L_13:
        /*0008*/ 	.byte	0x04, 0x17
        /*000a*/ 	.short	(.L_15 - .L_14)
.L_14:
        /*000c*/ 	.word	0x00000000
        /*0010*/ 	.short	0x0002
        /*0012*/ 	.short	0x0010
        /*0014*/ 	.byte	0x00, 0xf5, 0x21, 0x00


	//----- nvinfo : EIATTR_KPARAM_INFO
	.align		4
.L_15:
        /*0018*/ 	.byte	0x04, 0x17
        /*001a*/ 	.short	(.L_17 - .L_16)
.L_16:
        /*001c*/ 	.word	0x00000000
        /*0020*/ 	.short	0x0001
        /*0022*/ 	.short	0x0008
        /*0024*/ 	.byte	0x00, 0xf5, 0x21, 0x00


	//----- nvinfo : EIATTR_KPARAM_INFO
	.align		4
.L_17:
        /*0028*/ 	.byte	0x04, 0x17
        /*002a*/ 	.short	(.L_19 - .L_18)
.L_18:
        /*002c*/ 	.word	0x00000000
        /*0030*/ 	.short	0x0000
        /*0032*/ 	.short	0x0000
        /*0034*/ 	.byte	0x00, 0xf5, 0x21, 0x00


	//----- nvinfo : EIATTR_SPARSE_MMA_MASK
	.align		4
.L_19:
        /*0038*/ 	.byte	0x03, 0x50
        /*003a*/ 	.short	0x0000


	//----- nvinfo : EIATTR_MAXREG_COUNT
	.align		4
        /*003c*/ 	.byte	0x03, 0x1b
        /*003e*/ 	.short	0x00ff


	//----- nvinfo : EIATTR_MERCURY_ISA_VERSION
	.align		4
        /*0040*/ 	.byte	0x03, 0x5f
        /*0042*/ 	.short	0x0101


	//----- nvinfo : EIATTR_VRC_CTA_INIT_COUNT
	.align		4
        /*0044*/ 	.byte	0x02, 0x4a
	.zero		1
	.zero		1


	//----- nvinfo : EIATTR_EXIT_INSTR_OFFSETS
	.align		4
        /*0048*/ 	.byte	0x04, 0x1c
        /*004a*/ 	.short	(.L_21 - .L_20)


	//   ....[0]....
.L_20:
        /*004c*/ 	.word	0x000002a0


	//----- nvinfo : EIATTR_CBANK_PARAM_SIZE
	.align		4
.L_21:
        /*0050*/ 	.byte	0x03, 0x19
        /*0052*/ 	.short	0x0018


	//----- nvinfo : EIATTR_PARAM_CBANK
	.align		4
        /*0054*/ 	.byte	0x04, 0x0a
        /*0056*/ 	.short	(.L_23 - .L_22)
	.align		4
.L_22:
        /*0058*/ 	.word	index@(.nv.constant0._Z8cuMatMulPK6__halfS1_PS_)
        /*005c*/ 	.short	0x0380
        /*005e*/ 	.short	0x0018


	//----- nvinfo : EIATTR_SW_WAR
	.align		4
.L_23:
        /*0060*/ 	.byte	0x04, 0x36
        /*0062*/ 	.short	(.L_25 - .L_24)
.L_24:
        /*0064*/ 	.word	0x00000008
.L_25:


//--------------------- .nv.info._Z8tcMatMulPK6__halfS1_PS_ --------------------------
	.section	.nv.info._Z8tcMatMulPK6__halfS1_PS_,"",@"SHT_CUDA_INFO"
	.sectionflags	@""
	.align	4


	//----- nvinfo : EIATTR_CUDA_API_VERSION
	.align		4
        /*0000*/ 	.byte	0x04, 0x37
        /*0002*/ 	.short	(.L_27 - .L_26)
.L_26:
        /*0004*/ 	.word	0x00000082


	//----- nvinfo : EIATTR_KPARAM_INFO
	.align		4
.L_27:
        /*0008*/ 	.byte	0x04, 0x17
        /*000a*/ 	.short	(.L_29 - .L_28)
.L_28:
        /*000c*/ 	.word	0x00000000
        /*0010*/ 	.short	0x0002
        /*0012*/ 	.short	0x0010
        /*0014*/ 	.byte	0x00, 0xf5, 0x21, 0x00


	//----- nvinfo : EIATTR_KPARAM_INFO
	.align		4
.L_29:
        /*0018*/ 	.byte	0x04, 0x17
        /*001a*/ 	.short	(.L_31 - .L_30)
.L_30:
        /*001c*/ 	.word	0x00000000
        /*0020*/ 	.short	0x0001
        /*0022*/ 	.short	0x0008
        /*0024*/ 	.byte	0x00, 0xf5, 0x21, 0x00


	//----- nvinfo : EIATTR_KPARAM_INFO
	.align		4
.L_31:
        /*0028*/ 	.byte	0x04, 0x17
        /*002a*/ 	.short	(.L_33 - .L_32)
.L_32:
        /*002c*/ 	.word	0x00000000
        /*0030*/ 	.short	0x0000
        /*0032*/ 	.short	0x0000
        /*0034*/ 	.byte	0x00, 0xf5, 0x21, 0x00


	//----- nvinfo : EIATTR_SPARSE_MMA_MASK
	.align		4
.L_33:
        /*0038*/ 	.byte	0x03, 0x50
        /*003a*/ 	.short	0x0000


	//----- nvinfo : EIATTR_WMMA_USED
	.align		4
        /*003c*/ 	.byte	0x01, 0x2b
	.zero		2


	//----- nvinfo : EIATTR_MAXREG_COUNT
	.align		4
        /*0040*/ 	.byte	0x03, 0x1b
        /*0042*/ 	.short	0x00ff


	//----- nvinfo : EIATTR_MERCURY_ISA_VERSION
	.align		4
        /*0044*/ 	.byte	0x03, 0x5f
        /*0046*/ 	.short	0x0101


	//----- nvinfo : EIATTR_VRC_CTA_INIT_COUNT
	.align		4
        /*0048*/ 	.byte	0x02, 0x4a
	.zero		1
	.zero		1


	//----- nvinfo : EIATTR_EXIT_INSTR_OFFSETS
	.align		4
        /*004c*/ 	.byte	0x04, 0x1c
        /*004e*/ 	.short	(.L_35 - .L_34)


	//   ....[0]....
.L_34:
        /*0050*/ 	.word	0x00000250


	//----- nvinfo : EIATTR_CBANK_PARAM_SIZE
	.align		4
.L_35:
        /*0054*/ 	.byte	0x03, 0x19
        /*0056*/ 	.short	0x0018


	//----- nvinfo : EIATTR_PARAM_CBANK
	.align		4
        /*0058*/ 	.byte	0x04, 0x0a
        /*005a*/ 	.short	(.L_37 - .L_36)
	.align		4
.L_36:
        /*005c*/ 	.word	index@(.nv.constant0._Z8tcMatMulPK6__halfS1_PS_)
        /*0060*/ 	.short	0x0380
        /*0062*/ 	.short	0x0018


	//----- nvinfo : EIATTR_SW_WAR
	.align		4
.L_37:
        /*0064*/ 	.byte	0x04, 0x36
        /*0066*/ 	.short	(.L_39 - .L_38)
.L_38:
        /*0068*/ 	.word	0x00000008
.L_39:


//--------------------- .nv.callgraph             --------------------------
	.section	.nv.callgraph,"",@"SHT_CUDA_CALLGRAPH"
	.align	4
	.sectionentsize	8
	.align		4
        /*0000*/ 	.word	0x00000000
	.align		4
        /*0004*/ 	.word	0xffffffff
	.align		4
        /*0008*/ 	.word	0x00000000
	.align		4
        /*000c*/ 	.word	0xfffffffe
	.align		4
        /*0010*/ 	.word	0x00000000
	.align		4
        /*0014*/ 	.word	0xfffffffd
	.align		4
        /*0018*/ 	.word	0x00000000
	.align		4
        /*001c*/ 	.word	0xfffffffc


//--------------------- .text._Z8cuMatMulPK6__halfS1_PS_ --------------------------
	.section	.text._Z8cuMatMulPK6__halfS1_PS_,"ax",@progbits
	.align	128
        .global         _Z8cuMatMulPK6__halfS1_PS_
        .type           _Z8cuMatMulPK6__halfS1_PS_,@function
        .size           _Z8cuMatMulPK6__halfS1_PS_,(.L_x_2 - _Z8cuMatMulPK6__halfS1_PS_)
        .other          _Z8cuMatMulPK6__halfS1_PS_,@"STO_CUDA_ENTRY STV_DEFAULT"
_Z8cuMatMulPK6__halfS1_PS_:
.text._Z8cuMatMulPK6__halfS1_PS_:
[----:B------:R-:W-:Y:S01]  /*0000*/  LDC R1, c[0x0][0x37c] ;  /* 0x0000df00ff017b82 */ /* 0x000fe20000000800 */
[----:B------:R-:W0:Y:S07]  /*0010*/  S2R R0, SR_TID.X ;  /* 0x0000000000007919 */ /* 0x000e2e0000002100 */
[----:B------:R-:W0:Y:S01]  /*0020*/  S2UR UR6, SR_CTAID.X ;  /* 0x00000000000679c3 */ /* 0x000e220000002500 */
[----:B------:R-:W1:Y:S07]  /*0030*/  LDCU.64 UR4, c[0x0][0x358] ;  /* 0x00006b00ff0477ac */ /* 0x000e6e0008000a00 */
[----:B------:R-:W0:Y:S08]  /*0040*/  LDC R7, c[0x0][0x360] ;  /* 0x0000d800ff077b82 */ /* 0x000e300000000800 */
[----:B------:R-:W2:Y:S08]  /*0050*/  LDC.64 R2, c[0x0][0x388] ;  /* 0x0000e200ff027b82 */ /* 0x000eb00000000a00 */
[----:B------:R-:W3:Y:S01]  /*0060*/  LDC.64 R4, c[0x0][0x390] ;  /* 0x0000e400ff047b82 */ /* 0x000ee20000000a00 */
[----:B0-----:R-:W-:-:S04]  /*0070*/  IMAD R7, R7, UR6, R0 ;  /* 0x0000000607077c24 */ /* 0x001fc8000f8e0200 */
[----:B--2---:R-:W-:-:S05]  /*0080*/  IMAD.WIDE R2, R7, 0x2, R2 ;  /* 0x0000000207027825 */ /* 0x004fca00078e0202 */
[----:B-1----:R-:W2:Y:S01]  /*0090*/  LDG.E.U16 R9, desc[UR4][R2.64] ;  /* 0x0000000402097981 */ /* 0x002ea2000c1e1500 */
[----:B---3--:R-:W-:-:S05]  /*00a0*/  IMAD.WIDE R4, R7, 0x2, R4 ;  /* 0x0000000207047825 */ /* 0x008fca00078e0204 */
[----:B--2---:R0:W-:Y:S04]  /*00b0*/  STG.E.U16 desc[UR4][R4.64], R9 ;  /* 0x0000000904007986 */ /* 0x0041e8000c101504 */
[----:B------:R-:W2:Y:S04]  /*00c0*/  LDG.E.U16 R7, desc[UR4][R2.64+0x20] ;  /* 0x0000200402077981 */ /* 0x000ea8000c1e1500 */
[----:B--2---:R1:W-:Y:S04]  /*00d0*/  STG.E.U16 desc[UR4][R4.64+0x20], R7 ;  /* 0x0000200704007986 */ /* 0x0043e8000c101504 */
[----:B------:R-:W2:Y:S04]  /*00e0*/  LDG.E.U16 R11, desc[UR4][R2.64+0x40] ;  /* 0x00004004020b7981 */ /* 0x000ea8000c1e1500 */
[----:B--2---:R2:W-:Y:S04]  /*00f0*/  STG.E.U16 desc[UR4][R4.64+0x40], R11 ;  /* 0x0000400b04007986 */ /* 0x0045e8000c101504 */
[----:B------:R-:W3:Y:S04]  /*0100*/  LDG.E.U16 R13, desc[UR4][R2.64+0x60] ;  /* 0x00006004020d7981 */ /* 0x000ee8000c1e1500 */
[----:B---3--:R3:W-:Y:S04]  /*0110*/  STG.E.U16 desc[UR4][R4.64+0x60], R13 ;  /* 0x0000600d04007986 */ /* 0x0087e8000c101504 */
[----:B------:R-:W4:Y:S04]  /*0120*/  LDG.E.U16 R15, desc[UR4][R2.64+0x80] ;  /* 0x00008004020f7981 */ /* 0x000f28000c1e1500 */
[----:B----4-:R4:W-:Y:S04]  /*0130*/  STG.E.U16 desc[UR4][R4.64+0x80], R15 ;  /* 0x0000800f04007986 */ /* 0x0109e8000c101504 */
[----:B------:R-:W5:Y:S04]  /*0140*/  LDG.E.U16 R17, desc[UR4][R2.64+0xa0] ;  /* 0x0000a00402117981 */ /* 0x000f68000c1e1500 */
[----:B-----5:R5:W-:Y:S04]  /*0150*/  STG.E.U16 desc[UR4][R4.64+0xa0], R17 ;  /* 0x0000a01104007986 */ /* 0x020be8000c101504 */
[----:B0-----:R-:W2:Y:S04]  /*0160*/  LDG.E.U16 R9, desc[UR4][R2.64+0xc0] ;  /* 0x0000c00402097981 */ /* 0x001ea8000c1e1500 */
[----:B--2---:R0:W-:Y:S04]  /*0170*/  STG.E.U16 desc[UR4][R4.64+0xc0], R9 ;  /* 0x0000c00904007986 */ /* 0x0041e8000c101504 */
[----:B-1----:R-:W2:Y:S04]  /*0180*/  LDG.E.U16 R7, desc[UR4][R2.64+0xe0] ;  /* 0x0000e00402077981 */ /* 0x002ea8000c1e1500 */
[----:B--2---:R1:W-:Y:S04]  /*0190*/  STG.E.U16 desc[UR4][R4.64+0xe0], R7 ;  /* 0x0000e00704007986 */ /* 0x0043e8000c101504 */
[----:B------:R-:W2:Y:S04]  /*01a0*/  LDG.E.U16 R11, desc[UR4][R2.64+0x100] ;  /* 0x00010004020b7981 */ /* 0x000ea8000c1e1500 */
[----:B--2---:R2:W-:Y:S04]  /*01b0*/  STG.E.U16 desc[UR4][R4.64+0x100], R11 ;  /* 0x0001000b04007986 */ /* 0x0045e8000c101504 */
[----:B---3--:R-:W3:Y:S04]  /*01c0*/  LDG.E.U16 R13, desc[UR4][R2.64+0x120] ;  /* 0x00012004020d7981 */ /* 0x008ee8000c1e1500 */
[----:B---3--:R3:W-:Y:S04]  /*01d0*/  STG.E.U16 desc[UR4][R4.64+0x120], R13 ;  /* 0x0001200d04007986 */ /* 0x0087e8000c101504 */
[----:B----4-:R-:W4:Y:S04]  /*01e0*/  LDG.E.U16 R15, desc[UR4][R2.64+0x140] ;  /* 0x00014004020f7981 */ /* 0x010f28000c1e1500 */
[----:B----4-:R-:W-:Y:S04]  /*01f0*/  STG.E.U16 desc[UR4][R4.64+0x140], R15 ;  /* 0x0001400f04007986 */ /* 0x010fe8000c101504 */
[----:B-----5:R-:W4:Y:S04]  /*0200*/  LDG.E.U16 R17, desc[UR4][R2.64+0x160] ;  /* 0x0001600402117981 */ /* 0x020f28000c1e1500 */
[----:B----4-:R-:W-:Y:S04]  /*0210*/  STG.E.U16 desc[UR4][R4.64+0x160], R17 ;  /* 0x0001601104007986 */ /* 0x010fe8000c101504 */
[----:B0-----:R-:W4:Y:S04]  /*0220*/  LDG.E.U16 R9, desc[UR4][R2.64+0x180] ;  /* 0x0001800402097981 */ /* 0x001f28000c1e1500 */
[----:B----4-:R-:W-:Y:S04]  /*0230*/  STG.E.U16 desc[UR4][R4.64+0x180], R9 ;  /* 0x0001800904007986 */ /* 0x010fe8000c101504 */
[----:B-1----:R-:W4:Y:S04]  /*0240*/  LDG.E.U16 R7, desc[UR4][R2.64+0x1a0] ;  /* 0x0001a00402077981 */ /* 0x002f28000c1e1500 */
[----:B----4-:R-:W-:Y:S04]  /*0250*/  STG.E.U16 desc[UR4][R4.64+0x1a0], R7 ;  /* 0x0001a00704007986 */ /* 0x010fe8000c101504 */
[----:B--2---:R-:W2:Y:S04]  /*0260*/  LDG.E.U16 R11, desc[UR4][R2.64+0x1c0] ;  /* 0x0001c004020b7981 */ /* 0x004ea8000c1e1500 */
[----:B--2---:R-:W-:Y:S04]  /*0270*/  STG.E.U16 desc[UR4][R4.64+0x1c0], R11 ;  /* 0x0001c00b04007986 */ /* 0x004fe8000c101504 */
[----:B---3--:R-:W2:Y:S04]  /*0280*/  LDG.E.U16 R13, desc[UR4][R2.64+0x1e0] ;  /* 0x0001e004020d7981 */ /* 0x008ea8000c1e1500 */
[----:B--2---:R-:W-:Y:S01]  /*0290*/  STG.E.U16 desc[UR4][R4.64+0x1e0], R13 ;  /* 0x0001e00d04007986 */ /* 0x004fe2000c101504 */
[----:B------:R-:W-:Y:S05]  /*02a0*/  EXIT ;  /* 0x000000000000794d */ /* 0x000fea0003800000 */
.L_x_0:
[----:B------:R-:W-:-:S00]  /*02b0*/  BRA `(.L_x_0) ;  /* 0xfffffffc00fc7947 */ /* 0x000fc0000383ffff */
[----:B------:R-:W-:-:S00]  /*02c0*/  NOP ;  /* 0x0000000000007918 */ /* 0x000fc00000000000 */
        /* <DEDUP_REMOVED lines=11> */
.L_x_2:


//--------------------- .text._Z8tcMatMulPK6__halfS1_PS_ --------------------------
	.section	.text._Z8tcMatMulPK6__halfS1_PS_,"ax",@progbits
	.align	128
        .global         _Z8tcMatMulPK6__halfS1_PS_
        .type           _Z8tcMatMulPK6__halfS1_PS_,@function
        .size           _Z8tcMatMulPK6__halfS1_PS_,(.L_x_3 - _Z8tcMatMulPK6__halfS1_PS_)
        .other          _Z8tcMatMulPK6__halfS1_PS_,@"STO_CUDA_ENTRY STV_DEFAULT"
_Z8tcMatMulPK6__halfS1_PS_:
.text._Z8tcMatMulPK6__halfS1_PS_:
[----:B------:R-:W-:Y:S01]  /*0000*/  LDC R1, c[0x0][0x37c] ;  /* 0x0000df00ff017b82 */ /* 0x000fe20000000800 */
[----:B------:R-:W0:Y:S01]  /*0010*/  S2R R5, SR_LANEID ;  /* 0x0000000000057919 */ /* 0x000e220000000000 */
[----:B------:R-:W1:Y:S01]  /*0020*/  LDCU.128 UR8, c[0x0][0x380] ;  /* 0x00007000ff0877ac */ /* 0x000e620008000c00 */
[----:B------:R-:W-:Y:S01]  /*0030*/  IMAD.MOV.U32 R3, RZ, RZ, RZ ;  /* 0x000000ffff037224 */ /* 0x000fe200078e00ff */
[----:B------:R-:W2:Y:S01]  /*0040*/  LDCU.64 UR4, c[0x0][0x358] ;  /* 0x00006b00ff0477ac */ /* 0x000ea20008000a00 */
[----:B------:R-:W3:Y:S01]  /*0050*/  LDCU.64 UR6, c[0x0][0x390] ;  /* 0x00007200ff0677ac */ /* 0x000ee20008000a00 */
[----:B0-----:R-:W-:Y:S02]  /*0060*/  LOP3.LUT R2, R5, 0x3, RZ, 0xc0, !PT ;  /* 0x0000000305027812 */ /* 0x001fe400078ec0ff */
[----:B------:R-:W-:-:S05]  /*0070*/  SHF.R.U32.HI R5, RZ, 0x2, R5 ;  /* 0x00000002ff057819 */ /* 0x000fca0000011605 */
[----:B------:R-:W-:-:S03]  /*0080*/  IMAD.WIDE.U32 R2, R5, 0x8, R2 ;  /* 0x0000000805027825 */ /* 0x000fc600078e0002 */
[----:B-1----:R-:W-:-:S04]  /*0090*/  LEA R8, P0, R2, UR8, 0x2 ;  /* 0x0000000802087c11 */ /* 0x002fc8000f8010ff */
[----:B------:R-:W-:-:S05]  /*00a0*/  LEA.HI.X R9, R2, UR9, R3, 0x2, P0 ;  /* 0x0000000902097c11 */ /* 0x000fca00080f1403 */
[----:B--2---:R-:W2:Y:S04]  /*00b0*/  LDG.E R4, desc[UR4][R8.64] ;  /* 0x0000000408047981 */ /* 0x004ea8000c1e1900 */
[----:B------:R-:W4:Y:S04]  /*00c0*/  LDG.E R0, desc[UR4][R8.64+0x10] ;  /* 0x0000100408007981 */ /* 0x000f28000c1e1900 */
[----:B------:R-:W5:Y:S04]  /*00d0*/  LDG.E R6, desc[UR4][R8.64+0x100] ;  /* 0x0001000408067981 */ /* 0x000f68000c1e1900 */
[----:B------:R-:W3:Y:S01]  /*00e0*/  LDG.E R7, desc[UR4][R8.64+0x110] ;  /* 0x0001100408077981 */ /* 0x000ee2000c1e1900 */
[----:B------:R-:W-:-:S04]  /*00f0*/  LEA R10, P0, R2, UR10, 0x2 ;  /* 0x0000000a020a7c11 */ /* 0x000fc8000f8010ff */
[----:B------:R-:W-:-:S05]  /*0100*/  LEA.HI.X R11, R2, UR11, R3, 0x2, P0 ;  /* 0x0000000b020b7c11 */ /* 0x000fca00080f1403 */
[----:B------:R-:W3:Y:S04]  /*0110*/  LDG.E R12, desc[UR4][R10.64] ;  /* 0x000000040a0c7981 */ /* 0x000ee8000c1e1900 */
[----:B------:R-:W3:Y:S04]  /*0120*/  LDG.E R13, desc[UR4][R10.64+0x10] ;  /* 0x000010040a0d7981 */ /* 0x000ee8000c1e1900 */
[----:B------:R-:W3:Y:S04]  /*0130*/  LDG.E R14, desc[UR4][R10.64+0x100] ;  /* 0x000100040a0e7981 */ /* 0x000ee8000c1e1900 */
[----:B------:R-:W3:Y:S04]  /*0140*/  LDG.E R15, desc[UR4][R10.64+0x110] ;  /* 0x000110040a0f7981 */ /* 0x000ee8000c1e1900 */
[----:B--2---:R-:W-:Y:S04]  /*0150*/  MOVM.16.MT88 R4, R4 ;  /* 0x000000000404723a */ /* 0x004fe80000000000 */
[----:B----4-:R-:W-:Y:S04]  /*0160*/  MOVM.16.MT88 R5, R0 ;  /* 0x000000000005723a */ /* 0x010fe80000000000 */
[----:B-----5:R-:W-:Y:S04]  /*0170*/  MOVM.16.MT88 R6, R6 ;  /* 0x000000000606723a */ /* 0x020fe80000000000 */
[----:B---3--:R-:W0:Y:S02]  /*0180*/  MOVM.16.MT88 R7, R7 ;  /* 0x000000000707723a */ /* 0x008e240000000000 */
[C---:B0-----:R-:W-:Y:S08]  /*0190*/  HMMA.16816.F16 R12, R4.reuse, R12, RZ ;  /* 0x0000000c040c723c */ /* 0x041ff000000008ff */
[----:B------:R-:W-:Y:S01]  /*01a0*/  HMMA.16816.F16 R14, R4, R14, RZ ;  /* 0x0000000e040e723c */ /* 0x000fe200000008ff */
[----:B------:R-:W-:-:S04]  /*01b0*/  LEA R4, P0, R2, UR6, 0x2 ;  /* 0x0000000602047c11 */ /* 0x000fc8000f8010ff */
[----:B------:R-:W-:-:S06]  /*01c0*/  LEA.HI.X R5, R2, UR7, R3, 0x2, P0 ;  /* 0x0000000702057c11 */ /* 0x000fcc00080f1403 */
[----:B------:R-:W0:Y:S04]  /*01d0*/  MOVM.16.MT88 R9, R12 ;  /* 0x000000000c09723a */ /* 0x000e280000000000 */
[----:B------:R-:W1:Y:S04]  /*01e0*/  MOVM.16.MT88 R13, R13 ;  /* 0x000000000d0d723a */ /* 0x000e680000000000 */
[----:B------:R-:W2:Y:S04]  /*01f0*/  MOVM.16.MT88 R17, R14 ;  /* 0x000000000e11723a */ /* 0x000ea80000000000 */
[----:B------:R-:W3:Y:S04]  /*0200*/  MOVM.16.MT88 R15, R15 ;  /* 0x000000000f0f723a */ /* 0x000ee80000000000 */
[----:B0-----:R-:W-:Y:S04]  /*0210*/  STG.E desc[UR4][R4.64], R9 ;  /* 0x0000000904007986 */ /* 0x001fe8000c101904 */
[----:B-1----:R-:W-:Y:S04]  /*0220*/  STG.E desc[UR4][R4.64+0x10], R13 ;  /* 0x0000100d04007986 */ /* 0x002fe8000c101904 */
[----:B--2---:R-:W-:Y:S04]  /*0230*/  STG.E desc[UR4][R4.64+0x100], R17 ;  /* 0x0001001104007986 */ /* 0x004fe8000c101904 */
[----:B---3--:R-:W-:Y:S01]  /*0240*/  STG.E desc[UR4][R4.64+0x110], R15 ;  /* 0x0001100f04007986 */ /* 0x008fe2000c101904 */
[----:B------:R-:W-:Y:S05]  /*0250*/  EXIT ;  /* 0x000000000000794d */ /* 0x000fea0003800000 */
.L_x_1:
        /* <DEDUP_REMOVED lines=10> */
.L_x_3:


//--------------------- .nv.shared.reserved.0     --------------------------
	.section	.nv.shared.reserved.0,"aw",@nobits
	.weak		__nv_reservedSMEM_offset_0_alias
	.size		__nv_reservedSMEM_offset_0_alias, 0, 64
	.other		__nv_reservedSMEM_offset_0_alias,@"STO_CUDA_RESERVED_SHARED STV_DEFAULT"
__nv_reservedSMEM_offset_0_alias:
	.zero		0
	.zero		64


//--------------------- .nv.constant0._Z8cuMatMulPK6__halfS1_PS_ --------------------------
	.section	.nv.constant0._Z8cuMatMulPK6__halfS1_PS_,"a",@progbits
	.sectionflags	@""
	.align	4
.nv.constant0._Z8cuMatMulPK6__halfS1_PS_:
	.zero		920


//--------------------- .nv.constant0._Z8tcMatMulPK6__halfS1_PS_ --------------------------
	.section	.nv.constant0._Z8tcMatMulPK6__halfS1_PS_,"a",@progbits
	.sectionflags	@""
	.align	4
.nv.constant0._Z8tcMatMulPK6__halfS1_PS_:
	.zero		920


//--------------------- SYMBOLS --------------------------

	.type		.nv.reservedSmem.offset0,@object
	.size		.nv.reservedSmem.offset0,0x4
